	.headerflags	@"EF_CUDA_TEXMODE_UNIFIED EF_CUDA_64BIT_ADDRESS EF_CUDA_ACCELERATORS EF_CUDA_SM90 EF_CUDA_VIRTUAL_SM(EF_CUDA_SM90)"
	.elftype	@"ET_EXEC"


//--------------------- .nv.info                  --------------------------
	.section	.nv.info,"",@"SHT_CUDA_INFO"
	.align	4


	//----- nvinfo : EIATTR_REGCOUNT
	.align		4
        /*0000*/ 	.byte	0x04, 0x2f
        /*0002*/ 	.short	(.L_3 - .L_2)
	.align		4
.L_2:
        /*0004*/ 	.word	index@(triton_per_fused_add_convolution_div_max_pool2d_with_indices_pow_relu_sqrt_sub_sum_14)
        /*0008*/ 	.word	0x0000001e


	//----- nvinfo : EIATTR_MIN_STACK_SIZE
	.align		4
.L_3:
        /*000c*/ 	.byte	0x04, 0x12
        /*000e*/ 	.short	(.L_5 - .L_4)
	.align		4
.L_4:
        /*0010*/ 	.word	index@(triton_per_fused_add_convolution_div_max_pool2d_with_indices_pow_relu_sqrt_sub_sum_14)
        /*0014*/ 	.word	0x00000000


	//----- nvinfo : EIATTR_FRAME_SIZE
	.align		4
.L_5:
        /*0018*/ 	.byte	0x04, 0x11
        /*001a*/ 	.short	(.L_7 - .L_6)
	.align		4
.L_6:
        /*001c*/ 	.word	index@(triton_per_fused_add_convolution_div_max_pool2d_with_indices_pow_relu_sqrt_sub_sum_14)
        /*0020*/ 	.word	0x00000000


	//----- nvinfo : EIATTR_MIN_STACK_SIZE
	.align		4
.L_7:
        /*0024*/ 	.byte	0x04, 0x12
        /*0026*/ 	.short	(.L_9 - .L_8)
	.align		4
.L_8:
        /*0028*/ 	.word	index@(triton_per_fused_add_convolution_div_max_pool2d_with_indices_pow_relu_sqrt_sub_sum_14)
        /*002c*/ 	.word	0x00000000
.L_9:


//--------------------- .nv.info.triton_per_fused_add_convolution_div_max_pool2d_with_indices_pow_relu_sqrt_sub_sum_14 --------------------------
	.section	.nv.info.triton_per_fused_add_convolution_div_max_pool2d_with_indices_pow_relu_sqrt_sub_sum_14,"",@"SHT_CUDA_INFO"
	.sectionflags	@""
	.align	4


	//----- nvinfo : EIATTR_CUDA_API_VERSION
	.align		4
        /*0000*/ 	.byte	0x04, 0x37
        /*0002*/ 	.short	(.L_11 - .L_10)
.L_10:
        /*0004*/ 	.word	0x0000007c


	//----- nvinfo : EIATTR_KPARAM_INFO
	.align		4
.L_11:
        /*0008*/ 	.byte	0x04, 0x17
        /*000a*/ 	.short	(.L_13 - .L_12)
.L_12:
        /*000c*/ 	.word	0x00000000
        /*0010*/ 	.short	0x0005
        /*0012*/ 	.short	0x0024
        /*0014*/ 	.byte	0x00, 0xf0, 0x11, 0x00


	//----- nvinfo : EIATTR_KPARAM_INFO
	.align		4
.L_13:
        /*0018*/ 	.byte	0x04, 0x17
        /*001a*/ 	.short	(.L_15 - .L_14)
.L_14:
        /*001c*/ 	.word	0x00000000
        /*0020*/ 	.short	0x0004
        /*0022*/ 	.short	0x0020
        /*0024*/ 	.byte	0x00, 0xf0, 0x11, 0x00


	//----- nvinfo : EIATTR_KPARAM_INFO
	.align		4
.L_15:
        /*0028*/ 	.byte	0x04, 0x17
        /*002a*/ 	.short	(.L_17 - .L_16)
.L_16:
        /*002c*/ 	.word	0x00000000
        /*0030*/ 	.short	0x0003
        /*0032*/ 	.short	0x0018
        /*0034*/ 	.byte	0x00, 0xf4, 0x21, 0x00


	//----- nvinfo : EIATTR_KPARAM_INFO
	.align		4
.L_17:
        /*0038*/ 	.byte	0x04, 0x17
        /*003a*/ 	.short	(.L_19 - .L_18)
.L_18:
        /*003c*/ 	.word	0x00000000
        /*0040*/ 	.short	0x0002
        /*0042*/ 	.short	0x0010
        /*0044*/ 	.byte	0x00, 0xf4, 0x21, 0x00


	//----- nvinfo : EIATTR_KPARAM_INFO
	.align		4
.L_19:
        /*0048*/ 	.byte	0x04, 0x17
        /*004a*/ 	.short	(.L_21 - .L_20)
.L_20:
        /*004c*/ 	.word	0x00000000
        /*0050*/ 	.short	0x0001
        /*0052*/ 	.short	0x0008
        /*0054*/ 	.byte	0x00, 0xf4, 0x21, 0x00


	//----- nvinfo : EIATTR_KPARAM_INFO
	.align		4
.L_21:
        /*0058*/ 	.byte	0x04, 0x17
        /*005a*/ 	.short	(.L_23 - .L_22)
.L_22:
        /*005c*/ 	.word	0x00000000
        /*0060*/ 	.short	0x0000
        /*0062*/ 	.short	0x0000
        /*0064*/ 	.byte	0x00, 0xf4, 0x21, 0x00


	//----- nvinfo : EIATTR_SPARSE_MMA_MASK
	.align		4
.L_23:
        /*0068*/ 	.byte	0x03, 0x50
        /*006a*/ 	.short	0x0000


	//----- nvinfo : EIATTR_MAXREG_COUNT
	.align		4
        /*006c*/ 	.byte	0x03, 0x1b
        /*006e*/ 	.short	0x00ff


	//----- nvinfo : EIATTR_COOP_GROUP_MASK_REGIDS
	.align		4
        /*0070*/ 	.byte	0x04, 0x29
        /*0072*/ 	.short	(.L_25 - .L_24)


	//   ....[0]....
.L_24:
        /*0074*/ 	.word	0xffffffff


	//   ....[1]....
        /*0078*/ 	.word	0xffffffff


	//   ....[2]....
        /*007c*/ 	.word	0xffffffff


	//   ....[3]....
        /*0080*/ 	.word	0xffffffff


	//   ....[4]....
        /*0084*/ 	.word	0xffffffff


	//   ....[5]....
        /*0088*/ 	.word	0xffffffff


	//   ....[6]....
        /*008c*/ 	.word	0xffffffff


	//   ....[7]....
        /*0090*/ 	.word	0xffffffff


	//   ....[8]....
        /*0094*/ 	.word	0xffffffff


	//   ....[9]....
        /*0098*/ 	.word	0xffffffff


	//   ....[10]....
        /*009c*/ 	.word	0xffffffff


	//   ....[11]....
        /*00a0*/ 	.word	0xffffffff


	//----- nvinfo : EIATTR_COOP_GROUP_INSTR_OFFSETS
	.align		4
.L_25:
        /*00a4*/ 	.byte	0x04, 0x28
        /*00a6*/ 	.short	(.L_27 - .L_26)


	//   ....[0]....
.L_26:
        /*00a8*/ 	.word	0x00000270


	//   ....[1]....
        /*00ac*/ 	.word	0x000002a0


	//   ....[2]....
        /*00b0*/ 	.word	0x00000340


	//   ....[3]....
        /*00b4*/ 	.word	0x000003c0


	//   ....[4]....
        /*00b8*/ 	.word	0x000003e0


	//   ....[5]....
        /*00bc*/ 	.word	0x00000400


	//   ....[6]....
        /*00c0*/ 	.word	0x00000430


	//   ....[7]....
        /*00c4*/ 	.word	0x00000460


	//   ....[8]....
        /*00c8*/ 	.word	0x000004e0


	//   ....[9]....
        /*00cc*/ 	.word	0x00000510


	//   ....[10]....
        /*00d0*/ 	.word	0x00000520


	//   ....[11]....
        /*00d4*/ 	.word	0x00000600


	//----- nvinfo : EIATTR_EXIT_INSTR_OFFSETS
	.align		4
.L_27:
        /*00d8*/ 	.byte	0x04, 0x1c
        /*00da*/ 	.short	(.L_29 - .L_28)


	//   ....[0]....
.L_28:
        /*00dc*/ 	.word	0x000008c0


	//----- nvinfo : EIATTR_REQNTID
	.align		4
.L_29:
        /*00e0*/ 	.byte	0x04, 0x10
        /*00e2*/ 	.short	(.L_31 - .L_30)
.L_30:
        /*00e4*/ 	.word	0x00000040
        /*00e8*/ 	.word	0x00000001
        /*00ec*/ 	.word	0x00000001


	//----- nvinfo : EIATTR_CBANK_PARAM_SIZE
	.align		4
.L_31:
        /*00f0*/ 	.byte	0x03, 0x19
        /*00f2*/ 	.short	0x0028


	//----- nvinfo : EIATTR_PARAM_CBANK
	.align		4
        /*00f4*/ 	.byte	0x04, 0x0a
        /*00f6*/ 	.short	(.L_33 - .L_32)
	.align		4
.L_32:
        /*00f8*/ 	.word	index@(.nv.constant0.triton_per_fused_add_convolution_div_max_pool2d_with_indices_pow_relu_sqrt_sub_sum_14)
        /*00fc*/ 	.short	0x0210
        /*00fe*/ 	.short	0x0028


	//----- nvinfo : EIATTR_SW_WAR
	.align		4
.L_33:
        /*0100*/ 	.byte	0x04, 0x36
        /*0102*/ 	.short	(.L_35 - .L_34)
.L_34:
        /*0104*/ 	.word	0x00000008
.L_35:


//--------------------- .nv.callgraph             --------------------------
	.section	.nv.callgraph,"",@"SHT_CUDA_CALLGRAPH"
	.align	4
	.sectionentsize	8
	.align		4
        /*0000*/ 	.word	0x00000000
	.align		4
        /*0004*/ 	.word	0xffffffff
	.align		4
        /*0008*/ 	.word	0x00000000
	.align		4
        /*000c*/ 	.word	0xfffffffe
	.align		4
        /*0010*/ 	.word	0x00000000
	.align		4
        /*0014*/ 	.word	0xfffffffd
	.align		4
        /*0018*/ 	.word	0x00000000
	.align		4
        /*001c*/ 	.word	0xfffffffc


//--------------------- .nv.constant4             --------------------------
	.section	.nv.constant4,"a",@progbits
	.align	8
	.align		8
.nv.constant4:
        /*0000*/ 	.dword	_$_str
	.align		8
        /*0008*/ 	.dword	_$_str_$_2


//--------------------- .text.triton_per_fused_add_convolution_div_max_pool2d_with_indices_pow_relu_sqrt_sub_sum_14 --------------------------
	.section	.text.triton_per_fused_add_convolution_div_max_pool2d_with_indices_pow_relu_sqrt_sub_sum_14,"ax",@progbits
	.sectionflags	@"SHF_BARRIERS=1"
	.align	128
        .global         triton_per_fused_add_convolution_div_max_pool2d_with_indices_pow_relu_sqrt_sub_sum_14
        .type           triton_per_fused_add_convolution_div_max_pool2d_with_indices_pow_relu_sqrt_sub_sum_14,@function
        .size           triton_per_fused_add_convolution_div_max_pool2d_with_indices_pow_relu_sqrt_sub_sum_14,(.L_x_1 - triton_per_fused_add_convolution_div_max_pool2d_with_indices_pow_relu_sqrt_sub_sum_14)
        .other          triton_per_fused_add_convolution_div_max_pool2d_with_indices_pow_relu_sqrt_sub_sum_14,@"STO_CUDA_ENTRY STV_DEFAULT"
triton_per_fused_add_convolution_div_max_pool2d_with_indices_pow_relu_sqrt_sub_sum_14:
.text.triton_per_fused_add_convolution_div_max_pool2d_with_indices_pow_relu_sqrt_sub_sum_14:
[----:B------:R-:W-:Y:S01]  /*0000*/  LDC R1, c[0x0][0x28] ;  /* 0x00000a00ff017b82 */ /* 0x000fe20000000800 */
[----:B------:R-:W1:Y:S07]  /*0010*/  S2R R21, SR_TID.X ;  /* 0x0000000000157919 */ /* 0x000e6e0000002100 */
[----:B------:R-:W2:Y:S01]  /*0020*/  LDC.64 R4, c[0x0][0x220] ;  /* 0x00008800ff047b82 */ /* 0x000ea20000000a00 */
[----:B------:R-:W-:Y:S01]  /*0030*/  ULDC.64 UR6, c[0x0][0x208] ;  /* 0x0000820000067ab9 */ /* 0x000fe20000000a00 */
[----:B------:R-:W3:Y:S06]  /*0040*/  S2R R0, SR_CTAID.X ;  /* 0x0000000000007919 */ /* 0x000eec0000002500 */
[----:B------:R-:W4:Y:S08]  /*0050*/  LDC.64 R2, c[0x0][0x210] ;  /* 0x00008400ff027b82 */ /* 0x000f300000000a00 */
[----:B------:R-:W5:Y:S01]  /*0060*/  LDC.64 R16, c[0x0][0x218] ;  /* 0x00008600ff107b82 */ /* 0x000f620000000a00 */
[----:B-1----:R-:W-:-:S04]  /*0070*/  SHF.L.U32 R18, R21, 0x2, RZ ;  /* 0x0000000215127819 */ /* 0x002fc800000006ff */
[----:B------:R-:W-:-:S04]  /*0080*/  LOP3.LUT R7, R18, 0xfc, RZ, 0xc0, !PT ;  /* 0x000000fc12077812 */ /* 0x000fc800078ec0ff */
[----:B---3--:R-:W-:Y:S01]  /*0090*/  LEA R0, R0, R7, 0x8 ;  /* 0x0000000700007211 */ /* 0x008fe200078e40ff */
[----:B--2---:R-:W-:-:S04]  /*00a0*/  IMAD.WIDE.U32 R4, R7, 0x4, R4 ;  /* 0x0000000407047825 */ /* 0x004fc800078e0004 */
[C---:B----4-:R-:W-:Y:S02]  /*00b0*/  IMAD.WIDE R2, R0.reuse, 0x4, R2 ;  /* 0x0000000400027825 */ /* 0x050fe400078e0202 */
[----:B------:R-:W2:Y:S04]  /*00c0*/  LDG.E.EL.128 R4, desc[UR6][R4.64] ;  /* 0x0000000604047981 */ /* 0x000ea8000c2e1d00 */
[----:B------:R-:W2:Y:S01]  /*00d0*/  LDG.E.128 R12, desc[UR6][R2.64] ;  /* 0x00000006020c7981 */ /* 0x000ea2000c1e1d00 */
[----:B-----5:R-:W-:-:S05]  /*00e0*/  IMAD.WIDE R16, R0, 0x4, R16 ;  /* 0x0000000400107825 */ /* 0x020fca00078e0210 */
[----:B------:R-:W3:Y:S01]  /*00f0*/  LDG.E.128 R8, desc[UR6][R16.64] ;  /* 0x0000000610087981 */ /* 0x000ee2000c1e1d00 */
[----:B------:R-:W1:Y:S01]  /*0100*/  S2UR UR5, SR_CgaCtaId ;  /* 0x00000000000579c3 */ /* 0x000e620000008800 */
[----:B------:R-:W-:Y:S01]  /*0110*/  UMOV UR4, 0x400 ;  /* 0x0000040000047882 */ /* 0x000fe20000000000 */
[----:B------:R-:W-:Y:S01]  /*0120*/  ISETP.GE.AND P2, PT, R21, 0x2, PT ;  /* 0x000000021500780c */ /* 0x000fe20003f46270 */
[----:B-1----:R-:W-:Y:S01]  /*0130*/  UPRMT UR4, UR5, 0x654, UR4 ;  /* 0x0000065405047896 */ /* 0x002fe20008000004 */
[C---:B--2---:R-:W-:Y:S01]  /*0140*/  FADD R22, R13.reuse, R5 ;  /* 0x000000050d167221 */ /* 0x044fe20000000000 */
[----:B------:R-:W-:Y:S02]  /*0150*/  FSETP.GEU.AND P1, PT, R13, -R5, PT ;  /* 0x800000050d00720b */ /* 0x000fe40003f2e000 */
[C---:B------:R-:W-:Y:S01]  /*0160*/  FSETP.GEU.AND P0, PT, R12.reuse, -R4, PT ;  /* 0x800000040c00720b */ /* 0x040fe20003f0e000 */
[----:B------:R-:W-:Y:S01]  /*0170*/  FADD R12, R12, R4 ;  /* 0x000000040c0c7221 */ /* 0x000fe20000000000 */
[----:B------:R-:W-:-:S02]  /*0180*/  FSEL R13, R22, RZ, P1 ;  /* 0x000000ff160d7208 */ /* 0x000fc40000800000 */
[C---:B------:R-:W-:Y:S01]  /*0190*/  FSETP.GEU.AND P1, PT, R14.reuse, -R6, PT ;  /* 0x800000060e00720b */ /* 0x040fe20003f2e000 */
[----:B------:R-:W-:Y:S01]  /*01a0*/  FADD R14, R14, R6 ;  /* 0x000000060e0e7221 */ /* 0x000fe20000000000 */
[----:B------:R-:W-:Y:S01]  /*01b0*/  FSEL R12, R12, RZ, P0 ;  /* 0x000000ff0c0c7208 */ /* 0x000fe20000000000 */
[----:B------:R-:W-:Y:S01]  /*01c0*/  FMUL R23, R13, R13 ;  /* 0x0000000d0d177220 */ /* 0x000fe20000400000 */
[C---:B------:R-:W-:Y:S01]  /*01d0*/  FSETP.GEU.AND P0, PT, R15.reuse, -R7, PT ;  /* 0x800000070f00720b */ /* 0x040fe20003f0e000 */
[----:B------:R-:W-:Y:S01]  /*01e0*/  FADD R15, R15, R7 ;  /* 0x000000070f0f7221 */ /* 0x000fe20000000000 */
[----:B------:R-:W-:Y:S01]  /*01f0*/  FSEL R14, R14, RZ, P1 ;  /* 0x000000ff0e0e7208 */ /* 0x000fe20000800000 */
[----:B------:R-:W-:Y:S01]  /*0200*/  FFMA R23, R12, R12, R23 ;  /* 0x0000000c0c177223 */ /* 0x000fe20000000017 */
[----:B---3--:R-:W-:Y:S02]  /*0210*/  FSETP.GEU.AND P1, PT, R5, -R9, PT ;  /* 0x800000090500720b */ /* 0x008fe40003f2e000 */
[----:B------:R-:W-:Y:S01]  /*0220*/  FSEL R15, R15, RZ, P0 ;  /* 0x000000ff0f0f7208 */ /* 0x000fe20000000000 */
[----:B------:R-:W-:Y:S01]  /*0230*/  FFMA R22, R14, R14, R23 ;  /* 0x0000000e0e167223 */ /* 0x000fe20000000017 */
[----:B------:R-:W-:Y:S01]  /*0240*/  FSETP.GEU.AND P0, PT, R4, -R8, PT ;  /* 0x800000080400720b */ /* 0x000fe20003f0e000 */
[----:B------:R-:W-:-:S02]  /*0250*/  FMUL R27, R14, 0.25 ;  /* 0x3e8000000e1b7820 */ /* 0x000fc40000400000 */
[----:B------:R-:W-:-:S05]  /*0260*/  FFMA R24, R15, R15, R22 ;  /* 0x0000000f0f187223 */ /* 0x000fca0000000016 */
[----:B------:R-:W1:Y:S02]  /*0270*/  SHFL.BFLY PT, R23, R24, 0x10, 0x1f ;  /* 0x0e001f0018177f89 */ /* 0x000e6400000e0000 */
[----:B-1----:R-:W-:Y:S01]  /*0280*/  FADD R25, R24, R23 ;  /* 0x0000001718197221 */ /* 0x002fe20000000000 */
[----:B------:R-:W-:-:S04]  /*0290*/  FADD R23, R5, R9 ;  /* 0x0000000905177221 */ /* 0x000fc80000000000 */
[----:B------:R-:W1:Y:S01]  /*02a0*/  SHFL.BFLY PT, R22, R25, 0x8, 0x1f ;  /* 0x0d001f0019167f89 */ /* 0x000e6200000e0000 */
[----:B------:R-:W-:Y:S02]  /*02b0*/  FSEL R5, R23, RZ, P1 ;  /* 0x000000ff17057208 */ /* 0x000fe40000800000 */
[C---:B------:R-:W-:Y:S01]  /*02c0*/  FSETP.GEU.AND P1, PT, R6.reuse, -R10, PT ;  /* 0x8000000a0600720b */ /* 0x040fe20003f2e000 */
[----:B------:R-:W-:Y:S02]  /*02d0*/  FADD R6, R6, R10 ;  /* 0x0000000a06067221 */ /* 0x000fe40000000000 */
[----:B------:R-:W-:-:S03]  /*02e0*/  FMUL R23, R5, R5 ;  /* 0x0000000505177220 */ /* 0x000fc60000400000 */
[----:B------:R-:W-:Y:S02]  /*02f0*/  FSEL R6, R6, RZ, P1 ;  /* 0x000000ff06067208 */ /* 0x000fe40000800000 */
[----:B------:R-:W-:Y:S01]  /*0300*/  LOP3.LUT P1, RZ, R21, 0x1f, RZ, 0xc0, !PT ;  /* 0x0000001f15ff7812 */ /* 0x000fe2000782c0ff */
[----:B-1----:R-:W-:Y:S01]  /*0310*/  FADD R9, R25, R22 ;  /* 0x0000001619097221 */ /* 0x002fe20000000000 */
[----:B------:R-:W-:Y:S01]  /*0320*/  FADD R22, R4, R8 ;  /* 0x0000000804167221 */ /* 0x000fe20000000000 */
[----:B------:R-:W-:-:S03]  /*0330*/  FMUL R25, R12, 0.25 ;  /* 0x3e8000000c197820 */ /* 0x000fc60000400000 */
[----:B------:R-:W1:Y:S01]  /*0340*/  SHFL.BFLY PT, R8, R9, 0x4, 0x1f ;  /* 0x0c801f0009087f89 */ /* 0x000e6200000e0000 */
[----:B------:R-:W-:Y:S02]  /*0350*/  FSEL R4, R22, RZ, P0 ;  /* 0x000000ff16047208 */ /* 0x000fe40000000000 */
[C---:B------:R-:W-:Y:S01]  /*0360*/  FSETP.GEU.AND P0, PT, R7.reuse, -R11, PT ;  /* 0x8000000b0700720b */ /* 0x040fe20003f0e000 */
[----:B------:R-:W-:Y:S02]  /*0370*/  FADD R7, R7, R11 ;  /* 0x0000000b07077221 */ /* 0x000fe40000000000 */
[----:B------:R-:W-:-:S03]  /*0380*/  FFMA R23, R4, R4, R23 ;  /* 0x0000000404177223 */ /* 0x000fc60000000017 */
[----:B------:R-:W-:Y:S01]  /*0390*/  FSEL R7, R7, RZ, P0 ;  /* 0x000000ff07077208 */ /* 0x000fe20000000000 */
[----:B------:R-:W-:-:S04]  /*03a0*/  FFMA R10, R6, R6, R23 ;  /* 0x00000006060a7223 */ /* 0x000fc80000000017 */
[----:B------:R-:W-:-:S05]  /*03b0*/  FFMA R11, R7, R7, R10 ;  /* 0x00000007070b7223 */ /* 0x000fca000000000a */
[----:B------:R-:W2:Y:S01]  /*03c0*/  SHFL.BFLY PT, R10, R11, 0x10, 0x1f ;  /* 0x0e001f000b0a7f89 */ /* 0x000ea200000e0000 */
[----:B-1----:R-:W-:-:S05]  /*03d0*/  FADD R8, R9, R8 ;  /* 0x0000000809087221 */ /* 0x002fca0000000000 */
[----:B------:R-:W1:Y:S01]  /*03e0*/  SHFL.BFLY PT, R9, R8, 0x2, 0x1f ;  /* 0x0c401f0008097f89 */ /* 0x000e6200000e0000 */
[----:B--2---:R-:W-:-:S05]  /*03f0*/  FADD R22, R11, R10 ;  /* 0x0000000a0b167221 */ /* 0x004fca0000000000 */
[----:B------:R-:W2:Y:S01]  /*0400*/  SHFL.BFLY PT, R23, R22, 0x8, 0x1f ;  /* 0x0d001f0016177f89 */ /* 0x000ea200000e0000 */
[----:B-1----:R-:W-:Y:S01]  /*0410*/  FADD R9, R8, R9 ;  /* 0x0000000908097221 */ /* 0x002fe20000000000 */
[----:B------:R-:W-:-:S04]  /*0420*/  SHF.R.U32.HI R8, RZ, 0x3, R21 ;  /* 0x00000003ff087819 */ /* 0x000fc80000011615 */
[----:B------:R-:W1:Y:S01]  /*0430*/  SHFL.BFLY PT, R10, R9, 0x1, 0x1f ;  /* 0x0c201f00090a7f89 */ /* 0x000e6200000e0000 */
[----:B------:R-:W-:Y:S01]  /*0440*/  LOP3.LUT R8, R8, 0x4, RZ, 0xc0, !PT ;  /* 0x0000000408087812 */ /* 0x000fe200078ec0ff */
[----:B--2---:R-:W-:-:S05]  /*0450*/  FADD R23, R22, R23 ;  /* 0x0000001716177221 */ /* 0x004fca0000000000 */
[----:B------:R-:W2:Y:S01]  /*0460*/  SHFL.BFLY PT, R24, R23, 0x4, 0x1f ;  /* 0x0c801f0017187f89 */ /* 0x000ea200000e0000 */
[----:B-1----:R-:W-:Y:S01]  /*0470*/  FADD R11, R9, R10 ;  /* 0x0000000a090b7221 */ /* 0x002fe20000000000 */
[----:B------:R-:W-:-:S04]  /*0480*/  LOP3.LUT R10, R21, 0x1, RZ, 0xc0, !PT ;  /* 0x00000001150a7812 */ /* 0x000fc800078ec0ff */
[----:B------:R-:W-:Y:S01]  /*0490*/  @!P1 STS [R8+UR4], R11 ;  /* 0x0000000b08009988 */ /* 0x000fe20008000804 */
[----:B------:R-:W-:Y:S01]  /*04a0*/  BAR.SYNC.DEFER_BLOCKING 0x0 ;  /* 0x0000000000007b1d */ /* 0x000fe20000010000 */
[----:B------:R-:W-:-:S04]  /*04b0*/  ISETP.NE.U32.AND P0, PT, R10, 0x1, PT ;  /* 0x000000010a00780c */ /* 0x000fc80003f05070 */
[----:B------:R-:W-:Y:S01]  /*04c0*/  ISETP.LT.AND P0, PT, R21, 0x2, P0 ;  /* 0x000000021500780c */ /* 0x000fe20000701270 */
[----:B--2---:R-:W-:-:S05]  /*04d0*/  FADD R24, R23, R24 ;  /* 0x0000001817187221 */ /* 0x004fca0000000000 */
[----:B------:R-:W1:Y:S04]  /*04e0*/  SHFL.BFLY PT, R9, R24, 0x2, 0x1f ;  /* 0x0c401f0018097f89 */ /* 0x000e6800000e0000 */
[----:B------:R-:W2:Y:S01]  /*04f0*/  @!P2 LDS R20, [R18+UR4] ;  /* 0x000000041214a984 */ /* 0x000ea20008000800 */
[----:B-1----:R-:W-:-:S05]  /*0500*/  FADD R22, R24, R9 ;  /* 0x0000000918167221 */ /* 0x002fca0000000000 */
[----:B------:R-:W1:Y:S04]  /*0510*/  SHFL.BFLY PT, R23, R22, 0x1, 0x1f ;  /* 0x0c201f0016177f89 */ /* 0x000e6800000e0000 */
[----:B--2---:R-:W2:Y:S01]  /*0520*/  SHFL.BFLY PT, R9, R20, 0x1, 0x1f ;  /* 0x0c201f0014097f89 */ /* 0x004ea200000e0000 */
[----:B-1----:R-:W-:Y:S01]  /*0530*/  FADD R23, R22, R23 ;  /* 0x0000001716177221 */ /* 0x002fe20000000000 */
[----:B--2---:R-:W-:-:S05]  /*0540*/  FADD R9, R20, R9 ;  /* 0x0000000914097221 */ /* 0x004fca0000000000 */
[----:B------:R-:W-:Y:S01]  /*0550*/  @P0 STS [R18+UR4], R9 ;  /* 0x0000000912000988 */ /* 0x000fe20008000804 */
[----:B------:R-:W-:Y:S06]  /*0560*/  BAR.SYNC.DEFER_BLOCKING 0x0 ;  /* 0x0000000000007b1d */ /* 0x000fec0000010000 */
[----:B------:R-:W1:Y:S02]  /*0570*/  LDS R10, [UR4] ;  /* 0x00000004ff0a7984 */ /* 0x000e640008000800 */
[----:B------:R-:W-:Y:S06]  /*0580*/  BAR.SYNC.DEFER_BLOCKING 0x0 ;  /* 0x0000000000007b1d */ /* 0x000fec0000010000 */
[----:B------:R-:W-:Y:S02]  /*0590*/  @!P1 STS [R8+UR4], R23 ;  /* 0x0000001708009988 */ /* 0x000fe40008000804 */
[----:B------:R-:W-:Y:S01]  /*05a0*/  BAR.SYNC.DEFER_BLOCKING 0x0 ;  /* 0x0000000000007b1d */ /* 0x000fe20000010000 */
[----:B-1----:R-:W-:-:S06]  /*05b0*/  FADD R10, RZ, R10 ;  /* 0x0000000aff0a7221 */ /* 0x002fcc0000000000 */
[----:B------:R-:W1:Y:S01]  /*05c0*/  MUFU.SQRT R10, R10 ;  /* 0x0000000a000a7308 */ /* 0x000e620000002000 */
[----:B------:R-:W2:Y:S01]  /*05d0*/  @!P2 LDS R19, [R18+UR4] ;  /* 0x000000041213a984 */ /* 0x000ea20008000800 */
[----:B-1----:R-:W-:Y:S01]  /*05e0*/  FADD R22, R10, 1.00000001335143196e-10 ;  /* 0x2edbe6ff0a167421 */ /* 0x002fe20000000000 */
[----:B------:R-:W-:Y:S02]  /*05f0*/  FMUL R10, R7, 0.25 ;  /* 0x3e800000070a7820 */ /* 0x000fe40000400000 */
[----:B--2---:R-:W1:Y:S02]  /*0600*/  SHFL.BFLY PT, R20, R19, 0x1, 0x1f ;  /* 0x0c201f0013147f89 */ /* 0x004e6400000e0000 */
[----:B-1----:R-:W-:Y:S01]  /*0610*/  FADD R11, R19, R20 ;  /* 0x00000014130b7221 */ /* 0x002fe20000000000 */
[----:B------:R-:W-:-:S04]  /*0620*/  FMUL R19, R6, 0.25 ;  /* 0x3e80000006137820 */ /* 0x000fc80000400000 */
[----:B------:R1:W-:Y:S01]  /*0630*/  @P0 STS [R18+UR4], R11 ;  /* 0x0000000b12000988 */ /* 0x0003e20008000804 */
[----:B------:R-:W-:Y:S01]  /*0640*/  BAR.SYNC.DEFER_BLOCKING 0x0 ;  /* 0x0000000000007b1d */ /* 0x000fe20000010000 */
[----:B------:R-:W-:-:S04]  /*0650*/  FSETP.GT.AND P0, PT, R22, 8.50705917302346158658e+37, PT ;  /* 0x7e8000001600780b */ /* 0x000fc80003f04000 */
[----:B------:R-:W-:Y:S01]  /*0660*/  FSEL R25, R25, R12, P0 ;  /* 0x0000000c19197208 */ /* 0x000fe20000000000 */
[----:B-1----:R-:W-:-:S08]  /*0670*/  FMUL R11, R4, 0.25 ;  /* 0x3e800000040b7820 */ /* 0x002fd00000400000 */
[----:B------:R-:W-:Y:S01]  /*0680*/  @P0 FMUL R22, R22, 0.25 ;  /* 0x3e80000016160820 */ /* 0x000fe20000400000 */
[----:B------:R-:W1:Y:S04]  /*0690*/  LDS R9, [UR4] ;  /* 0x00000004ff097984 */ /* 0x000e680008000800 */
[----:B------:R-:W-:Y:S04]  /*06a0*/  STG.E.128 desc[UR6][R2.64], R12 ;  /* 0x0000000c02007986 */ /* 0x000fe8000c101d06 */
[----:B------:R-:W-:Y:S01]  /*06b0*/  STG.E.128 desc[UR6][R16.64], R4 ;  /* 0x0000000410007986 */ /* 0x000fe2000c101d06 */
[----:B-1----:R-:W-:-:S02]  /*06c0*/  FADD R20, RZ, R9 ;  /* 0x00000009ff147221 */ /* 0x002fc40000000000 */
[----:B------:R-:W1:Y:S04]  /*06d0*/  LDC.64 R8, c[0x0][0x228] ;  /* 0x00008a00ff087b82 */ /* 0x000e680000000a00 */
[----:B------:R-:W2:Y:S02]  /*06e0*/  MUFU.SQRT R20, R20 ;  /* 0x0000001400147308 */ /* 0x000ea40000002000 */
[----:B--2---:R-:W-:Y:S01]  /*06f0*/  FADD R21, R20, 1.00000001335143196e-10 ;  /* 0x2edbe6ff14157421 */ /* 0x004fe20000000000 */
[----:B------:R-:W-:-:S04]  /*0700*/  FMUL R20, R5, 0.25 ;  /* 0x3e80000005147820 */ /* 0x000fc80000400000 */
[----:B------:R-:W-:-:S04]  /*0710*/  FSETP.GT.AND P1, PT, R21, 8.50705917302346158658e+37, PT ;  /* 0x7e8000001500780b */ /* 0x000fc80003f24000 */
[----:B------:R-:W-:Y:S02]  /*0720*/  FSEL R26, R10, R7, P1 ;  /* 0x000000070a1a7208 */ /* 0x000fe40000800000 */
[----:B------:R-:W-:Y:S01]  /*0730*/  FSEL R18, R11, R4, P1 ;  /* 0x000000040b127208 */ /* 0x000fe20000800000 */
[----:B------:R-:W-:Y:S01]  /*0740*/  MUFU.RCP R10, R22 ;  /* 0x00000016000a7308 */ /* 0x000fe20000001000 */
[----:B------:R-:W-:Y:S02]  /*0750*/  FSEL R24, R19, R6, P1 ;  /* 0x0000000613187208 */ /* 0x000fe40000800000 */
[----:B------:R-:W-:-:S03]  /*0760*/  FSEL R20, R20, R5, P1 ;  /* 0x0000000514147208 */ /* 0x000fc60000800000 */
[----:B------:R-:W-:-:S04]  /*0770*/  @P1 FMUL R21, R21, 0.25 ;  /* 0x3e80000015151820 */ /* 0x000fc80000400000 */
[----:B------:R-:W2:Y:S02]  /*0780*/  MUFU.RCP R23, R21 ;  /* 0x0000001500177308 */ /* 0x000ea40000001000 */
[C---:B--2---:R-:W-:Y:S01]  /*0790*/  FMUL R11, R23.reuse, R18 ;  /* 0x00000012170b7220 */ /* 0x044fe20000400000 */
[----:B------:R-:W-:Y:S01]  /*07a0*/  FMUL R21, R23, R24 ;  /* 0x0000001817157220 */ /* 0x000fe20000400000 */
[----:B------:R-:W-:Y:S01]  /*07b0*/  FMUL R18, R13, 0.25 ;  /* 0x3e8000000d127820 */ /* 0x000fe20000400000 */
[----:B------:R-:W-:Y:S01]  /*07c0*/  FMUL R24, R15, 0.25 ;  /* 0x3e8000000f187820 */ /* 0x000fe20000400000 */
[----:B------:R-:W-:Y:S01]  /*07d0*/  FMUL R19, R23, R20 ;  /* 0x0000001417137220 */ /* 0x000fe20000400000 */
[----:B------:R-:W-:Y:S01]  /*07e0*/  FSEL R20, R27, R14, P0 ;  /* 0x0000000e1b147208 */ /* 0x000fe20000000000 */
[----:B------:R-:W-:Y:S01]  /*07f0*/  FMUL R23, R23, R26 ;  /* 0x0000001a17177220 */ /* 0x000fe20000400000 */
[----:B------:R-:W-:Y:S01]  /*0800*/  FSEL R18, R18, R13, P0 ;  /* 0x0000000d12127208 */ /* 0x000fe20000000000 */
[----:B------:R-:W-:Y:S01]  /*0810*/  FFMA R11, R10, R25, -R11 ;  /* 0x000000190a0b7223 */ /* 0x000fe2000000080b */
[----:B------:R-:W-:Y:S01]  /*0820*/  FSEL R24, R24, R15, P0 ;  /* 0x0000000f18187208 */ /* 0x000fe20000000000 */
[----:B------:R-:W-:-:S02]  /*0830*/  FFMA R20, R10, R20, -R21 ;  /* 0x000000140a147223 */ /* 0x000fc40000000815 */
[----:B------:R-:W-:Y:S01]  /*0840*/  FFMA R22, R10, R18, -R19 ;  /* 0x000000120a167223 */ /* 0x000fe20000000813 */
[----:B-1----:R-:W-:-:S04]  /*0850*/  IMAD.WIDE R18, R0, 0x4, R8 ;  /* 0x0000000400127825 */ /* 0x002fc800078e0208 */
[----:B------:R-:W-:Y:S01]  /*0860*/  FFMA R23, R10, R24, -R23 ;  /* 0x000000180a177223 */ /* 0x000fe20000000817 */
[----:B------:R-:W-:Y:S01]  /*0870*/  FMUL R8, R11, R11 ;  /* 0x0000000b0b087220 */ /* 0x000fe20000400000 */
[----:B------:R-:W-:Y:S01]  /*0880*/  FMUL R9, R22, R22 ;  /* 0x0000001616097220 */ /* 0x000fe20000400000 */
[----:B------:R-:W-:Y:S01]  /*0890*/  FMUL R10, R20, R20 ;  /* 0x00000014140a7220 */ /* 0x000fe20000400000 */
[----:B------:R-:W-:-:S05]  /*08a0*/  FMUL R11, R23, R23 ;  /* 0x00000017170b7220 */ /* 0x000fca0000400000 */
[----:B------:R-:W-:Y:S01]  /*08b0*/  STG.E.128 desc[UR6][R18.64], R8 ;  /* 0x0000000812007986 */ /* 0x000fe2000c101d06 */
[----:B------:R-:W-:Y:S05]  /*08c0*/  EXIT ;  /* 0x000000000000794d */ /* 0x000fea0003800000 */
.L_x_0:
[----:B------:R-:W-:-:S00]  /*08d0*/  BRA `(.L_x_0) ;  /* 0xfffffffc00fc7947 */ /* 0x000fc0000383ffff */
[----:B------:R-:W-:-:S00]  /*08e0*/  NOP ;  /* 0x0000000000007918 */ /* 0x000fc00000000000 */
        /* <DEDUP_REMOVED lines=9> */
.L_x_1:


//--------------------- .nv.global.init           --------------------------
	.section	.nv.global.init,"aw",@progbits
.nv.global.init:
	.type		_$_str,@object
	.size		_$_str,(_$_str_$_2 - _$_str)
_$_str:
        /*0000*/ 	.byte	0x5f, 0x5f, 0x43, 0x55, 0x44, 0x41, 0x5f, 0x46, 0x54, 0x5a, 0x00
	.type		_$_str_$_2,@object
	.size		_$_str_$_2,(.L_1 - _$_str_$_2)
_$_str_$_2:
        /*000b*/ 	.byte	0x5f, 0x5f, 0x43, 0x55, 0x44, 0x41, 0x5f, 0x50, 0x52, 0x45, 0x43, 0x5f, 0x53, 0x51, 0x52, 0x54
        /*001b*/ 	.byte	0x00
.L_1:


//--------------------- .nv.shared.triton_per_fused_add_convolution_div_max_pool2d_with_indices_pow_relu_sqrt_sub_sum_14 --------------------------
	.section	.nv.shared.triton_per_fused_add_convolution_div_max_pool2d_with_indices_pow_relu_sqrt_sub_sum_14,"aw",@nobits
	.sectionflags	@""
	.align	16
	.zero		1024


//--------------------- .nv.constant0.triton_per_fused_add_convolution_div_max_pool2d_with_indices_pow_relu_sqrt_sub_sum_14 --------------------------
	.section	.nv.constant0.triton_per_fused_add_convolution_div_max_pool2d_with_indices_pow_relu_sqrt_sub_sum_14,"a",@progbits
	.sectionflags	@""
	.align	4
.nv.constant0.triton_per_fused_add_convolution_div_max_pool2d_with_indices_pow_relu_sqrt_sub_sum_14:
	.zero		568
